	.headerflags	@"EF_CUDA_TEXMODE_UNIFIED EF_CUDA_64BIT_ADDRESS EF_CUDA_ACCELERATORS EF_CUDA_SM90 EF_CUDA_VIRTUAL_SM(EF_CUDA_SM90)"
	.elftype	@"ET_EXEC"


//--------------------- .nv.info                  --------------------------
	.section	.nv.info,"",@"SHT_CUDA_INFO"
	.align	4


	//----- nvinfo : EIATTR_REGCOUNT
	.align		4
        /*0000*/ 	.byte	0x04, 0x2f
        /*0002*/ 	.short	(.L_3 - .L_2)
	.align		4
.L_2:
        /*0004*/ 	.word	index@(triton_poi_fused__native_batch_norm_legit_no_training_convolution_relu_21)
        /*0008*/ 	.word	0x0000001a


	//----- nvinfo : EIATTR_MIN_STACK_SIZE
	.align		4
.L_3:
        /*000c*/ 	.byte	0x04, 0x12
        /*000e*/ 	.short	(.L_5 - .L_4)
	.align		4
.L_4:
        /*0010*/ 	.word	index@(triton_poi_fused__native_batch_norm_legit_no_training_convolution_relu_21)
        /*0014*/ 	.word	0x00000000


	//----- nvinfo : EIATTR_FRAME_SIZE
	.align		4
.L_5:
        /*0018*/ 	.byte	0x04, 0x11
        /*001a*/ 	.short	(.L_7 - .L_6)
	.align		4
.L_6:
        /*001c*/ 	.word	index@(triton_poi_fused__native_batch_norm_legit_no_training_convolution_relu_21)
        /*0020*/ 	.word	0x00000000


	//----- nvinfo : EIATTR_MIN_STACK_SIZE
	.align		4
.L_7:
        /*0024*/ 	.byte	0x04, 0x12
        /*0026*/ 	.short	(.L_9 - .L_8)
	.align		4
.L_8:
        /*0028*/ 	.word	index@(triton_poi_fused__native_batch_norm_legit_no_training_convolution_relu_21)
        /*002c*/ 	.word	0x00000000
.L_9:


//--------------------- .nv.info.triton_poi_fused__native_batch_norm_legit_no_training_convolution_relu_21 --------------------------
	.section	.nv.info.triton_poi_fused__native_batch_norm_legit_no_training_convolution_relu_21,"",@"SHT_CUDA_INFO"
	.sectionflags	@""
	.align	4


	//----- nvinfo : EIATTR_CUDA_API_VERSION
	.align		4
        /*0000*/ 	.byte	0x04, 0x37
        /*0002*/ 	.short	(.L_11 - .L_10)
.L_10:
        /*0004*/ 	.word	0x0000007c


	//----- nvinfo : EIATTR_KPARAM_INFO
	.align		4
.L_11:
        /*0008*/ 	.byte	0x04, 0x17
        /*000a*/ 	.short	(.L_13 - .L_12)
.L_12:
        /*000c*/ 	.word	0x00000000
        /*0010*/ 	.short	0x0007
        /*0012*/ 	.short	0x0038
        /*0014*/ 	.byte	0x00, 0xf0, 0x11, 0x00


	//----- nvinfo : EIATTR_KPARAM_INFO
	.align		4
.L_13:
        /*0018*/ 	.byte	0x04, 0x17
        /*001a*/ 	.short	(.L_15 - .L_14)
.L_14:
        /*001c*/ 	.word	0x00000000
        /*0020*/ 	.short	0x0006
        /*0022*/ 	.short	0x0030
        /*0024*/ 	.byte	0x00, 0xf4, 0x21, 0x00


	//----- nvinfo : EIATTR_KPARAM_INFO
	.align		4
.L_15:
        /*0028*/ 	.byte	0x04, 0x17
        /*002a*/ 	.short	(.L_17 - .L_16)
.L_16:
        /*002c*/ 	.word	0x00000000
        /*0030*/ 	.short	0x0005
        /*0032*/ 	.short	0x0028
        /*0034*/ 	.byte	0x00, 0xf4, 0x21, 0x00


	//----- nvinfo : EIATTR_KPARAM_INFO
	.align		4
.L_17:
        /*0038*/ 	.byte	0x04, 0x17
        /*003a*/ 	.short	(.L_19 - .L_18)
.L_18:
        /*003c*/ 	.word	0x00000000
        /*0040*/ 	.short	0x0004
        /*0042*/ 	.short	0x0020
        /*0044*/ 	.byte	0x00, 0xf4, 0x21, 0x00


	//----- nvinfo : EIATTR_KPARAM_INFO
	.align		4
.L_19:
        /*0048*/ 	.byte	0x04, 0x17
        /*004a*/ 	.short	(.L_21 - .L_20)
.L_20:
        /*004c*/ 	.word	0x00000000
        /*0050*/ 	.short	0x0003
        /*0052*/ 	.short	0x0018
        /*0054*/ 	.byte	0x00, 0xf4, 0x21, 0x00


	//----- nvinfo : EIATTR_KPARAM_INFO
	.align		4
.L_21:
        /*0058*/ 	.byte	0x04, 0x17
        /*005a*/ 	.short	(.L_23 - .L_22)
.L_22:
        /*005c*/ 	.word	0x00000000
        /*0060*/ 	.short	0x0002
        /*0062*/ 	.short	0x0010
        /*0064*/ 	.byte	0x00, 0xf4, 0x21, 0x00


	//----- nvinfo : EIATTR_KPARAM_INFO
	.align		4
.L_23:
        /*0068*/ 	.byte	0x04, 0x17
        /*006a*/ 	.short	(.L_25 - .L_24)
.L_24:
        /*006c*/ 	.word	0x00000000
        /*0070*/ 	.short	0x0001
        /*0072*/ 	.short	0x0008
        /*0074*/ 	.byte	0x00, 0xf4, 0x21, 0x00


	//----- nvinfo : EIATTR_KPARAM_INFO
	.align		4
.L_25:
        /*0078*/ 	.byte	0x04, 0x17
        /*007a*/ 	.short	(.L_27 - .L_26)
.L_26:
        /*007c*/ 	.word	0x00000000
        /*0080*/ 	.short	0x0000
        /*0082*/ 	.short	0x0000
        /*0084*/ 	.byte	0x00, 0xf4, 0x21, 0x00


	//----- nvinfo : EIATTR_SPARSE_MMA_MASK
	.align		4
.L_27:
        /*0088*/ 	.byte	0x03, 0x50
        /*008a*/ 	.short	0x0000


	//----- nvinfo : EIATTR_MAXREG_COUNT
	.align		4
        /*008c*/ 	.byte	0x03, 0x1b
        /*008e*/ 	.short	0x00ff


	//----- nvinfo : EIATTR_EXIT_INSTR_OFFSETS
	.align		4
        /*0090*/ 	.byte	0x04, 0x1c
        /*0092*/ 	.short	(.L_29 - .L_28)


	//   ....[0]....
.L_28:
        /*0094*/ 	.word	0x00000470


	//----- nvinfo : EIATTR_REQNTID
	.align		4
.L_29:
        /*0098*/ 	.byte	0x04, 0x10
        /*009a*/ 	.short	(.L_31 - .L_30)
.L_30:
        /*009c*/ 	.word	0x00000080
        /*00a0*/ 	.word	0x00000001
        /*00a4*/ 	.word	0x00000001


	//----- nvinfo : EIATTR_CBANK_PARAM_SIZE
	.align		4
.L_31:
        /*00a8*/ 	.byte	0x03, 0x19
        /*00aa*/ 	.short	0x003c


	//----- nvinfo : EIATTR_PARAM_CBANK
	.align		4
        /*00ac*/ 	.byte	0x04, 0x0a
        /*00ae*/ 	.short	(.L_33 - .L_32)
	.align		4
.L_32:
        /*00b0*/ 	.word	index@(.nv.constant0.triton_poi_fused__native_batch_norm_legit_no_training_convolution_relu_21)
        /*00b4*/ 	.short	0x0210
        /*00b6*/ 	.short	0x003c


	//----- nvinfo : EIATTR_SW_WAR
	.align		4
.L_33:
        /*00b8*/ 	.byte	0x04, 0x36
        /*00ba*/ 	.short	(.L_35 - .L_34)
.L_34:
        /*00bc*/ 	.word	0x00000008
.L_35:


//--------------------- .nv.callgraph             --------------------------
	.section	.nv.callgraph,"",@"SHT_CUDA_CALLGRAPH"
	.align	4
	.sectionentsize	8
	.align		4
        /*0000*/ 	.word	0x00000000
	.align		4
        /*0004*/ 	.word	0xffffffff
	.align		4
        /*0008*/ 	.word	0x00000000
	.align		4
        /*000c*/ 	.word	0xfffffffe
	.align		4
        /*0010*/ 	.word	0x00000000
	.align		4
        /*0014*/ 	.word	0xfffffffd
	.align		4
        /*0018*/ 	.word	0x00000000
	.align		4
        /*001c*/ 	.word	0xfffffffc


//--------------------- .nv.constant4             --------------------------
	.section	.nv.constant4,"a",@progbits
	.align	8
	.align		8
.nv.constant4:
        /*0000*/ 	.dword	_$_str
	.align		8
        /*0008*/ 	.dword	_$_str_$_2


//--------------------- .text.triton_poi_fused__native_batch_norm_legit_no_training_convolution_relu_21 --------------------------
	.section	.text.triton_poi_fused__native_batch_norm_legit_no_training_convolution_relu_21,"ax",@progbits
	.align	128
        .global         triton_poi_fused__native_batch_norm_legit_no_training_convolution_relu_21
        .type           triton_poi_fused__native_batch_norm_legit_no_training_convolution_relu_21,@function
        .size           triton_poi_fused__native_batch_norm_legit_no_training_convolution_relu_21,(.L_x_1 - triton_poi_fused__native_batch_norm_legit_no_training_convolution_relu_21)
        .other          triton_poi_fused__native_batch_norm_legit_no_training_convolution_relu_21,@"STO_CUDA_ENTRY STV_DEFAULT"
triton_poi_fused__native_batch_norm_legit_no_training_convolution_relu_21:
.text.triton_poi_fused__native_batch_norm_legit_no_training_convolution_relu_21:
[----:B------:R-:W-:Y:S01]  /*0000*/  LDC R1, c[0x0][0x28] ;  /* 0x00000a00ff017b82 */ /* 0x000fe20000000800 */
[----:B------:R-:W1:Y:S07]  /*0010*/  S2R R0, SR_TID.X ;  /* 0x0000000000007919 */ /* 0x000e6e0000002100 */
[----:B------:R-:W2:Y:S01]  /*0020*/  LDC.64 R20, c[0x0][0x228] ;  /* 0x00008a00ff147b82 */ /* 0x000ea20000000a00 */
[----:B------:R-:W-:Y:S01]  /*0030*/  ULDC.64 UR4, c[0x0][0x208] ;  /* 0x0000820000047ab9 */ /* 0x000fe20000000a00 */
[----:B------:R-:W3:Y:S06]  /*0040*/  S2R R5, SR_CTAID.X ;  /* 0x0000000000057919 */ /* 0x000eec0000002500 */
[----:B------:R-:W4:Y:S08]  /*0050*/  LDC.64 R16, c[0x0][0x218] ;  /* 0x00008600ff107b82 */ /* 0x000f300000000a00 */
[----:B------:R-:W5:Y:S08]  /*0060*/  LDC.64 R18, c[0x0][0x220] ;  /* 0x00008800ff127b82 */ /* 0x000f700000000a00 */
[----:B------:R-:W5:Y:S01]  /*0070*/  LDC.64 R12, c[0x0][0x230] ;  /* 0x00008c00ff0c7b82 */ /* 0x000f620000000a00 */
[----:B-1----:R-:W-:-:S07]  /*0080*/  SHF.L.U32 R0, R0, 0x2, RZ ;  /* 0x0000000200007819 */ /* 0x002fce00000006ff */
[----:B------:R-:W1:Y:S01]  /*0090*/  LDC.64 R8, c[0x0][0x238] ;  /* 0x00008e00ff087b82 */ /* 0x000e620000000a00 */
[----:B---3--:R-:W-:Y:S02]  /*00a0*/  SHF.R.S32.HI R3, RZ, 0x16, R5 ;  /* 0x00000016ff037819 */ /* 0x008fe40000011405 */
[----:B------:R-:W-:Y:S02]  /*00b0*/  LOP3.LUT R0, R0, 0x1fc, RZ, 0xc0, !PT ;  /* 0x000001fc00007812 */ /* 0x000fe400078ec0ff */
[----:B------:R-:W-:Y:S02]  /*00c0*/  SGXT R3, R3, 0x1 ;  /* 0x000000010303781a */ /* 0x000fe40000000200 */
[----:B------:R-:W-:-:S04]  /*00d0*/  LEA R0, R5, R0, 0x9 ;  /* 0x0000000005007211 */ /* 0x000fc800078e48ff */
[----:B------:R-:W-:-:S04]  /*00e0*/  LEA.HI R3, R3, R0, RZ, 0x8 ;  /* 0x0000000003037211 */ /* 0x000fc800078f40ff */
[----:B------:R-:W-:-:S04]  /*00f0*/  SHF.R.S32.HI R3, RZ, 0x8, R3 ;  /* 0x00000008ff037819 */ /* 0x000fc80000011403 */
[----:B------:R-:W-:-:S04]  /*0100*/  LEA.HI R2, R3, R3, RZ, 0x6 ;  /* 0x0000000303027211 */ /* 0x000fc800078f30ff */
[----:B------:R-:W-:-:S04]  /*0110*/  LOP3.LUT R2, R2, 0xffffffc0, RZ, 0xc0, !PT ;  /* 0xffffffc002027812 */ /* 0x000fc800078ec0ff */
[----:B------:R-:W-:Y:S02]  /*0120*/  IADD3 R15, R3, -R2, RZ ;  /* 0x80000002030f7210 */ /* 0x000fe40007ffe0ff */
[----:B------:R-:W3:Y:S03]  /*0130*/  LDC.64 R2, c[0x0][0x210] ;  /* 0x00008400ff027b82 */ /* 0x000ee60000000a00 */
[----:B--2---:R-:W-:-:S05]  /*0140*/  IMAD.WIDE R20, R15, 0x4, R20 ;  /* 0x000000040f147825 */ /* 0x004fca00078e0214 */
[----:B------:R2:W2:Y:S01]  /*0150*/  LDG.E.EL R10, desc[UR4][R20.64] ;  /* 0x00000004140a7981 */ /* 0x0004a2000c2e1900 */
[----:B----4-:R-:W-:-:S04]  /*0160*/  IMAD.WIDE R16, R15, 0x4, R16 ;  /* 0x000000040f107825 */ /* 0x010fc800078e0210 */
[----:B-----5:R-:W-:Y:S01]  /*0170*/  IMAD.WIDE R18, R15, 0x4, R18 ;  /* 0x000000040f127825 */ /* 0x020fe200078e0212 */
[----:B------:R4:W5:Y:S04]  /*0180*/  LDG.E.EL R11, desc[UR4][R16.64] ;  /* 0x00000004100b7981 */ /* 0x000968000c2e1900 */
[----:B------:R-:W5:Y:S01]  /*0190*/  LDG.E.EL R14, desc[UR4][R18.64] ;  /* 0x00000004120e7981 */ /* 0x000f62000c2e1900 */
[----:B---3--:R-:W-:-:S05]  /*01a0*/  IMAD.WIDE R2, R0, 0x4, R2 ;  /* 0x0000000400027825 */ /* 0x008fca00078e0202 */
[----:B------:R-:W5:Y:S01]  /*01b0*/  LDG.E.128 R4, desc[UR4][R2.64] ;  /* 0x0000000402047981 */ /* 0x000f62000c1e1d00 */
[----:B0-2---:R-:W-:-:S04]  /*01c0*/  IMAD.WIDE R20, R15, 0x4, R12 ;  /* 0x000000040f147825 */ /* 0x005fc800078e020c */
[----:B-1----:R-:W-:Y:S01]  /*01d0*/  IMAD.WIDE R22, R15, 0x4, R8 ;  /* 0x000000040f167825 */ /* 0x002fe200078e0208 */
[----:B------:R-:W2:Y:S01]  /*01e0*/  LDG.E.EL R12, desc[UR4][R20.64] ;  /* 0x00000004140c7981 */ /* 0x000ea2000c2e1900 */
[----:B----4-:R-:W-:Y:S01]  /*01f0*/  HFMA2.MMA R16, -RZ, RZ, 1.625, 0 ;  /* 0x3e800000ff107435 */ /* 0x010fe200000001ff */
[----:B------:R-:W0:Y:S02]  /*0200*/  LDC.64 R8, c[0x0][0x240] ;  /* 0x00009000ff087b82 */ /* 0x000e240000000a00 */
[----:B------:R-:W2:Y:S01]  /*0210*/  LDG.E.EL R13, desc[UR4][R22.64] ;  /* 0x00000004160d7981 */ /* 0x000ea2000c2e1900 */
[----:B------:R-:W-:-:S04]  /*0220*/  FADD R10, R10, 9.9999997473787516356e-06 ;  /* 0x3727c5ac0a0a7421 */ /* 0x000fc80000000000 */
[----:B------:R-:W1:Y:S02]  /*0230*/  MUFU.SQRT R15, R10 ;  /* 0x0000000a000f7308 */ /* 0x000e640000002000 */
[C---:B-1----:R-:W-:Y:S02]  /*0240*/  FSETP.GT.AND P0, PT, R15.reuse, 8.50705917302346158658e+37, PT ;  /* 0x7e8000000f00780b */ /* 0x042fe40003f04000 */
[----:B------:R-:W-:-:S11]  /*0250*/  FSETP.GEU.AND P1, PT, R15, 1.175494350822287508e-38, PT ;  /* 0x008000000f00780b */ /* 0x000fd60003f2e000 */
[----:B------:R-:W-:-:S04]  /*0260*/  @P0 FMUL R15, R15, 0.25 ;  /* 0x3e8000000f0f0820 */ /* 0x000fc80000400000 */
[----:B------:R-:W-:-:S06]  /*0270*/  @!P1 FMUL R15, R15, 16777216 ;  /* 0x4b8000000f0f9820 */ /* 0x000fcc0000400000 */
[----:B------:R-:W1:Y:S01]  /*0280*/  MUFU.RCP R15, R15 ;  /* 0x0000000f000f7308 */ /* 0x000e620000001000 */
[----:B------:R-:W-:Y:S01]  /*0290*/  FSEL R16, R16, 1, P0 ;  /* 0x3f80000010107808 */ /* 0x000fe20000000000 */
[--C-:B-----5:R-:W-:Y:S01]  /*02a0*/  FADD R4, R4, R11.reuse ;  /* 0x0000000b04047221 */ /* 0x120fe20000000000 */
[--C-:B------:R-:W-:Y:S01]  /*02b0*/  FADD R5, R5, R11.reuse ;  /* 0x0000000b05057221 */ /* 0x100fe20000000000 */
[--C-:B------:R-:W-:Y:S02]  /*02c0*/  FADD R6, R6, R11.reuse ;  /* 0x0000000b06067221 */ /* 0x100fe40000000000 */
[----:B------:R-:W-:Y:S01]  /*02d0*/  @!P1 FMUL R16, R16, 16777216 ;  /* 0x4b80000010109820 */ /* 0x000fe20000400000 */
[----:B------:R-:W-:Y:S01]  /*02e0*/  FADD R7, R7, R11 ;  /* 0x0000000b07077221 */ /* 0x000fe20000000000 */
[C---:B------:R-:W-:Y:S01]  /*02f0*/  FADD R11, -R14.reuse, R4 ;  /* 0x000000040e0b7221 */ /* 0x040fe20000000100 */
[C---:B------:R-:W-:Y:S02]  /*0300*/  FADD R17, -R14.reuse, R6 ;  /* 0x000000060e117221 */ /* 0x040fe40000000100 */
[C---:B------:R-:W-:Y:S01]  /*0310*/  FADD R19, -R14.reuse, R7 ;  /* 0x000000070e137221 */ /* 0x040fe20000000100 */
[----:B-1----:R-:W-:Y:S01]  /*0320*/  FMUL R16, R15, R16 ;  /* 0x000000100f107220 */ /* 0x002fe20000400000 */
[----:B------:R-:W-:-:S03]  /*0330*/  FADD R15, -R14, R5 ;  /* 0x000000050e0f7221 */ /* 0x000fc60000000100 */
[C---:B------:R-:W-:Y:S01]  /*0340*/  FMUL R11, R16.reuse, R11 ;  /* 0x0000000b100b7220 */ /* 0x040fe20000400000 */
[C---:B------:R-:W-:Y:S01]  /*0350*/  FMUL R14, R16.reuse, R15 ;  /* 0x0000000f100e7220 */ /* 0x040fe20000400000 */
[C---:B------:R-:W-:Y:S01]  /*0360*/  FMUL R10, R16.reuse, R17 ;  /* 0x00000011100a7220 */ /* 0x040fe20000400000 */
[----:B------:R-:W-:Y:S01]  /*0370*/  FMUL R16, R16, R19 ;  /* 0x0000001310107220 */ /* 0x000fe20000400000 */
[C-C-:B--2---:R-:W-:Y:S01]  /*0380*/  FFMA R11, R12.reuse, R11, R13.reuse ;  /* 0x0000000b0c0b7223 */ /* 0x144fe2000000000d */
[C-C-:B------:R-:W-:Y:S01]  /*0390*/  FFMA R14, R12.reuse, R14, R13.reuse ;  /* 0x0000000e0c0e7223 */ /* 0x140fe2000000000d */
[C-C-:B------:R-:W-:Y:S01]  /*03a0*/  FFMA R10, R12.reuse, R10, R13.reuse ;  /* 0x0000000a0c0a7223 */ /* 0x140fe2000000000d */
[----:B------:R-:W-:Y:S02]  /*03b0*/  FFMA R16, R12, R16, R13 ;  /* 0x000000100c107223 */ /* 0x000fe4000000000d */
[----:B------:R-:W-:Y:S02]  /*03c0*/  FSETP.GEU.AND P3, PT, R11, RZ, PT ;  /* 0x000000ff0b00720b */ /* 0x000fe40003f6e000 */
[----:B------:R-:W-:-:S02]  /*03d0*/  FSETP.GEU.AND P2, PT, R14, RZ, PT ;  /* 0x000000ff0e00720b */ /* 0x000fc40003f4e000 */
[----:B------:R-:W-:Y:S02]  /*03e0*/  FSETP.GEU.AND P1, PT, R10, RZ, PT ;  /* 0x000000ff0a00720b */ /* 0x000fe40003f2e000 */
[----:B------:R-:W-:Y:S01]  /*03f0*/  FSETP.GEU.AND P0, PT, R16, RZ, PT ;  /* 0x000000ff1000720b */ /* 0x000fe20003f0e000 */
[----:B0-----:R-:W-:Y:S01]  /*0400*/  IMAD.WIDE R12, R0, 0x4, R8 ;  /* 0x00000004000c7825 */ /* 0x001fe200078e0208 */
[----:B------:R-:W-:Y:S02]  /*0410*/  SEL R8, R11, RZ, P3 ;  /* 0x000000ff0b087207 */ /* 0x000fe40001800000 */
[----:B------:R-:W-:Y:S02]  /*0420*/  SEL R9, R14, RZ, P2 ;  /* 0x000000ff0e097207 */ /* 0x000fe40001000000 */
[----:B------:R-:W-:Y:S02]  /*0430*/  SEL R10, R10, RZ, P1 ;  /* 0x000000ff0a0a7207 */ /* 0x000fe40000800000 */
[----:B------:R-:W-:Y:S01]  /*0440*/  SEL R11, R16, RZ, P0 ;  /* 0x000000ff100b7207 */ /* 0x000fe20000000000 */
[----:B------:R-:W-:Y:S04]  /*0450*/  STG.E.128 desc[UR4][R2.64], R4 ;  /* 0x0000000402007986 */ /* 0x000fe8000c101d04 */
[----:B------:R-:W-:Y:S01]  /*0460*/  STG.E.128 desc[UR4][R12.64], R8 ;  /* 0x000000080c007986 */ /* 0x000fe2000c101d04 */
[----:B------:R-:W-:Y:S05]  /*0470*/  EXIT ;  /* 0x000000000000794d */ /* 0x000fea0003800000 */
.L_x_0:
[----:B------:R-:W-:-:S00]  /*0480*/  BRA `(.L_x_0) ;  /* 0xfffffffc00fc7947 */ /* 0x000fc0000383ffff */
[----:B------:R-:W-:-:S00]  /*0490*/  NOP ;  /* 0x0000000000007918 */ /* 0x000fc00000000000 */
        /* <DEDUP_REMOVED lines=14> */
.L_x_1:


//--------------------- .nv.global.init           --------------------------
	.section	.nv.global.init,"aw",@progbits
.nv.global.init:
	.type		_$_str,@object
	.size		_$_str,(_$_str_$_2 - _$_str)
_$_str:
        /*0000*/ 	.byte	0x5f, 0x5f, 0x43, 0x55, 0x44, 0x41, 0x5f, 0x46, 0x54, 0x5a, 0x00
	.type		_$_str_$_2,@object
	.size		_$_str_$_2,(.L_1 - _$_str_$_2)
_$_str_$_2:
        /*000b*/ 	.byte	0x5f, 0x5f, 0x43, 0x55, 0x44, 0x41, 0x5f, 0x50, 0x52, 0x45, 0x43, 0x5f, 0x53, 0x51, 0x52, 0x54
        /*001b*/ 	.byte	0x00
.L_1:


//--------------------- .nv.constant0.triton_poi_fused__native_batch_norm_legit_no_training_convolution_relu_21 --------------------------
	.section	.nv.constant0.triton_poi_fused__native_batch_norm_legit_no_training_convolution_relu_21,"a",@progbits
	.sectionflags	@""
	.align	4
.nv.constant0.triton_poi_fused__native_batch_norm_legit_no_training_convolution_relu_21:
	.zero		588
